	.headerflags	@"EF_CUDA_TEXMODE_UNIFIED EF_CUDA_64BIT_ADDRESS EF_CUDA_ACCELERATORS EF_CUDA_SM90 EF_CUDA_VIRTUAL_SM(EF_CUDA_SM90)"
	.elftype	@"ET_EXEC"


//--------------------- .nv.info                  --------------------------
	.section	.nv.info,"",@"SHT_CUDA_INFO"
	.align	4


	//----- nvinfo : EIATTR_REGCOUNT
	.align		4
        /*0000*/ 	.byte	0x04, 0x2f
        /*0002*/ 	.short	(.L_2 - .L_1)
	.align		4
.L_1:
        /*0004*/ 	.word	index@(triton_poi_fused__unsafe_index_elu_19)
        /*0008*/ 	.word	0x0000001e


	//----- nvinfo : EIATTR_MIN_STACK_SIZE
	.align		4
.L_2:
        /*000c*/ 	.byte	0x04, 0x12
        /*000e*/ 	.short	(.L_4 - .L_3)
	.align		4
.L_3:
        /*0010*/ 	.word	index@(triton_poi_fused__unsafe_index_elu_19)
        /*0014*/ 	.word	0x00000000


	//----- nvinfo : EIATTR_FRAME_SIZE
	.align		4
.L_4:
        /*0018*/ 	.byte	0x04, 0x11
        /*001a*/ 	.short	(.L_6 - .L_5)
	.align		4
.L_5:
        /*001c*/ 	.word	index@(triton_poi_fused__unsafe_index_elu_19)
        /*0020*/ 	.word	0x00000000


	//----- nvinfo : EIATTR_MIN_STACK_SIZE
	.align		4
.L_6:
        /*0024*/ 	.byte	0x04, 0x12
        /*0026*/ 	.short	(.L_8 - .L_7)
	.align		4
.L_7:
        /*0028*/ 	.word	index@(triton_poi_fused__unsafe_index_elu_19)
        /*002c*/ 	.word	0x00000000
.L_8:


//--------------------- .nv.info.triton_poi_fused__unsafe_index_elu_19 --------------------------
	.section	.nv.info.triton_poi_fused__unsafe_index_elu_19,"",@"SHT_CUDA_INFO"
	.sectionflags	@""
	.align	4


	//----- nvinfo : EIATTR_CUDA_API_VERSION
	.align		4
        /*0000*/ 	.byte	0x04, 0x37
        /*0002*/ 	.short	(.L_10 - .L_9)
.L_9:
        /*0004*/ 	.word	0x0000007c


	//----- nvinfo : EIATTR_KPARAM_INFO
	.align		4
.L_10:
        /*0008*/ 	.byte	0x04, 0x17
        /*000a*/ 	.short	(.L_12 - .L_11)
.L_11:
        /*000c*/ 	.word	0x00000000
        /*0010*/ 	.short	0x0003
        /*0012*/ 	.short	0x0018
        /*0014*/ 	.byte	0x00, 0xf0, 0x11, 0x00


	//----- nvinfo : EIATTR_KPARAM_INFO
	.align		4
.L_12:
        /*0018*/ 	.byte	0x04, 0x17
        /*001a*/ 	.short	(.L_14 - .L_13)
.L_13:
        /*001c*/ 	.word	0x00000000
        /*0020*/ 	.short	0x0002
        /*0022*/ 	.short	0x0010
        /*0024*/ 	.byte	0x00, 0xf4, 0x21, 0x00


	//----- nvinfo : EIATTR_KPARAM_INFO
	.align		4
.L_14:
        /*0028*/ 	.byte	0x04, 0x17
        /*002a*/ 	.short	(.L_16 - .L_15)
.L_15:
        /*002c*/ 	.word	0x00000000
        /*0030*/ 	.short	0x0001
        /*0032*/ 	.short	0x0008
        /*0034*/ 	.byte	0x00, 0xf4, 0x21, 0x00


	//----- nvinfo : EIATTR_KPARAM_INFO
	.align		4
.L_16:
        /*0038*/ 	.byte	0x04, 0x17
        /*003a*/ 	.short	(.L_18 - .L_17)
.L_17:
        /*003c*/ 	.word	0x00000000
        /*0040*/ 	.short	0x0000
        /*0042*/ 	.short	0x0000
        /*0044*/ 	.byte	0x00, 0xf4, 0x21, 0x00


	//----- nvinfo : EIATTR_SPARSE_MMA_MASK
	.align		4
.L_18:
        /*0048*/ 	.byte	0x03, 0x50
        /*004a*/ 	.short	0x0000


	//----- nvinfo : EIATTR_MAXREG_COUNT
	.align		4
        /*004c*/ 	.byte	0x03, 0x1b
        /*004e*/ 	.short	0x00ff


	//----- nvinfo : EIATTR_EXIT_INSTR_OFFSETS
	.align		4
        /*0050*/ 	.byte	0x04, 0x1c
        /*0052*/ 	.short	(.L_20 - .L_19)


	//   ....[0]....
.L_19:
        /*0054*/ 	.word	0x00001630


	//----- nvinfo : EIATTR_REQNTID
	.align		4
.L_20:
        /*0058*/ 	.byte	0x04, 0x10
        /*005a*/ 	.short	(.L_22 - .L_21)
.L_21:
        /*005c*/ 	.word	0x00000080
        /*0060*/ 	.word	0x00000001
        /*0064*/ 	.word	0x00000001


	//----- nvinfo : EIATTR_CBANK_PARAM_SIZE
	.align		4
.L_22:
        /*0068*/ 	.byte	0x03, 0x19
        /*006a*/ 	.short	0x001c


	//----- nvinfo : EIATTR_PARAM_CBANK
	.align		4
        /*006c*/ 	.byte	0x04, 0x0a
        /*006e*/ 	.short	(.L_24 - .L_23)
	.align		4
.L_23:
        /*0070*/ 	.word	index@(.nv.constant0.triton_poi_fused__unsafe_index_elu_19)
        /*0074*/ 	.short	0x0210
        /*0076*/ 	.short	0x001c


	//----- nvinfo : EIATTR_SW_WAR
	.align		4
.L_24:
        /*0078*/ 	.byte	0x04, 0x36
        /*007a*/ 	.short	(.L_26 - .L_25)
.L_25:
        /*007c*/ 	.word	0x00000008
.L_26:


//--------------------- .nv.callgraph             --------------------------
	.section	.nv.callgraph,"",@"SHT_CUDA_CALLGRAPH"
	.align	4
	.sectionentsize	8
	.align		4
        /*0000*/ 	.word	0x00000000
	.align		4
        /*0004*/ 	.word	0xffffffff
	.align		4
        /*0008*/ 	.word	0x00000000
	.align		4
        /*000c*/ 	.word	0xfffffffe
	.align		4
        /*0010*/ 	.word	0x00000000
	.align		4
        /*0014*/ 	.word	0xfffffffd
	.align		4
        /*0018*/ 	.word	0x00000000
	.align		4
        /*001c*/ 	.word	0xfffffffc


//--------------------- .nv.constant4             --------------------------
	.section	.nv.constant4,"a",@progbits
	.align	8
	.align		8
.nv.constant4:
        /*0000*/ 	.dword	_$_str


//--------------------- .text.triton_poi_fused__unsafe_index_elu_19 --------------------------
	.section	.text.triton_poi_fused__unsafe_index_elu_19,"ax",@progbits
	.align	128
        .global         triton_poi_fused__unsafe_index_elu_19
        .type           triton_poi_fused__unsafe_index_elu_19,@function
        .size           triton_poi_fused__unsafe_index_elu_19,(.L_x_1 - triton_poi_fused__unsafe_index_elu_19)
        .other          triton_poi_fused__unsafe_index_elu_19,@"STO_CUDA_ENTRY STV_DEFAULT"
triton_poi_fused__unsafe_index_elu_19:
.text.triton_poi_fused__unsafe_index_elu_19:
[----:B------:R-:W-:Y:S01]  /*0000*/  LDC R1, c[0x0][0x28] ;  /* 0x00000a00ff017b82 */ /* 0x000fe20000000800 */
[----:B------:R-:W1:Y:S07]  /*0010*/  S2R R0, SR_TID.X ;  /* 0x0000000000007919 */ /* 0x000e6e0000002100 */
[----:B------:R-:W2:Y:S01]  /*0020*/  LDC.64 R12, c[0x0][0x210] ;  /* 0x00008400ff0c7b82 */ /* 0x000ea20000000a00 */
[----:B------:R-:W-:Y:S01]  /*0030*/  ULDC.64 UR4, c[0x0][0x208] ;  /* 0x0000820000047ab9 */ /* 0x000fe20000000a00 */
[----:B------:R-:W-:Y:S01]  /*0040*/  ULDC.64 UR6, c[0x0][0x218] ;  /* 0x0000860000067ab9 */ /* 0x000fe20000000a00 */
[----:B------:R-:W3:Y:S01]  /*0050*/  S2R R9, SR_CTAID.X ;  /* 0x0000000000097919 */ /* 0x000ee20000002500 */
[----:B-1----:R-:W-:-:S05]  /*0060*/  IMAD.SHL.U32 R0, R0, 0x4, RZ ;  /* 0x0000000400007824 */ /* 0x002fca00078e00ff */
[----:B------:R-:W-:-:S05]  /*0070*/  LOP3.LUT R0, R0, 0x1fc, RZ, 0xc0, !PT ;  /* 0x000001fc00007812 */ /* 0x000fca00078ec0ff */
[----:B---3--:R-:W-:-:S05]  /*0080*/  IMAD R0, R9, 0x400, R0 ;  /* 0x0000040009007824 */ /* 0x008fca00078e0200 */
[----:B------:R-:W-:-:S04]  /*0090*/  SHF.R.S32.HI R3, RZ, 0x1f, R0 ;  /* 0x0000001fff037819 */ /* 0x000fc80000011400 */
[----:B------:R-:W-:-:S04]  /*00a0*/  LEA.HI R3, R3, R0, RZ, 0xa ;  /* 0x0000000003037211 */ /* 0x000fc800078f50ff */
[----:B------:R-:W-:Y:S02]  /*00b0*/  SHF.R.S32.HI R2, RZ, 0xa, R3 ;  /* 0x0000000aff027819 */ /* 0x000fe40000011403 */
[----:B------:R-:W-:Y:S02]  /*00c0*/  LOP3.LUT R3, R3, 0xfffffc00, RZ, 0xc0, !PT ;  /* 0xfffffc0003037812 */ /* 0x000fe400078ec0ff */
[----:B------:R-:W-:-:S04]  /*00d0*/  LEA.HI R4, R2, R2, RZ, 0xa ;  /* 0x0000000202047211 */ /* 0x000fc800078f50ff */
[----:B------:R-:W-:-:S05]  /*00e0*/  LOP3.LUT R5, R4, 0xfffffc00, RZ, 0xc0, !PT ;  /* 0xfffffc0004057812 */ /* 0x000fca00078ec0ff */
[----:B------:R-:W-:-:S04]  /*00f0*/  IMAD.IADD R5, R2, 0x1, -R5 ;  /* 0x0000000102057824 */ /* 0x000fc800078e0a05 */
[----:B--2---:R-:W-:-:S06]  /*0100*/  IMAD.WIDE R22, R5, 0x8, R12 ;  /* 0x0000000805167825 */ /* 0x004fcc00078e020c */
[----:B------:R-:W2:Y:S01]  /*0110*/  LDG.E.EL.64 R22, desc[UR4][R22.64] ;  /* 0x0000000416167981 */ /* 0x000ea2000c2e1b00 */
[----:B------:R-:W-:-:S04]  /*0120*/  IMAD.IADD R3, R0, 0x1, -R3 ;  /* 0x0000000100037824 */ /* 0x000fc800078e0a03 */
[----:B------:R-:W-:-:S06]  /*0130*/  IMAD.WIDE R4, R3, 0x8, R12 ;  /* 0x0000000803047825 */ /* 0x000fcc00078e020c */
[----:B------:R-:W3:Y:S01]  /*0140*/  LDG.E.EL.128 R4, desc[UR4][R4.64] ;  /* 0x0000000404047981 */ /* 0x000ee2000c2e1d00 */
[----:B------:R-:W-:Y:S01]  /*0150*/  SHF.R.S32.HI R21, RZ, 0x15, R9 ;  /* 0x00000015ff157819 */ /* 0x000fe20000011409 */
[----:B------:R-:W-:-:S03]  /*0160*/  VIADD R2, R0, 0x2 ;  /* 0x0000000200027836 */ /* 0x000fc60000000000 */
[----:B------:R-:W-:-:S04]  /*0170*/  SGXT R21, R21, 0x1 ;  /* 0x000000011515781a */ /* 0x000fc80000000200 */
[----:B------:R-:W-:-:S04]  /*0180*/  LEA.HI R3, R21, R2, RZ, 0xa ;  /* 0x0000000215037211 */ /* 0x000fc800078f50ff */
[----:B------:R-:W-:-:S05]  /*0190*/  LOP3.LUT R3, R3, 0xfffffc00, RZ, 0xc0, !PT ;  /* 0xfffffc0003037812 */ /* 0x000fca00078ec0ff */
[----:B------:R-:W-:-:S04]  /*01a0*/  IMAD.IADD R3, R2, 0x1, -R3 ;  /* 0x0000000102037824 */ /* 0x000fc800078e0a03 */
[----:B------:R-:W-:-:S06]  /*01b0*/  IMAD.WIDE R8, R3, 0x8, R12 ;  /* 0x0000000803087825 */ /* 0x000fcc00078e020c */
[----:B------:R-:W4:Y:S01]  /*01c0*/  LDG.E.EL.128 R8, desc[UR4][R8.64] ;  /* 0x0000000408087981 */ /* 0x000f22000c2e1d00 */
[----:B------:R-:W-:-:S05]  /*01d0*/  VIADD R20, R0, 0x200 ;  /* 0x0000020000147836 */ /* 0x000fca0000000000 */
[----:B------:R-:W-:-:S04]  /*01e0*/  SHF.R.S32.HI R3, RZ, 0x1f, R20 ;  /* 0x0000001fff037819 */ /* 0x000fc80000011414 */
[----:B------:R-:W-:-:S04]  /*01f0*/  LEA.HI R14, R3, R20, RZ, 0xa ;  /* 0x00000014030e7211 */ /* 0x000fc800078f50ff */
[----:B------:R-:W-:Y:S02]  /*0200*/  SHF.R.S32.HI R2, RZ, 0xa, R14 ;  /* 0x0000000aff027819 */ /* 0x000fe4000001140e */
[----:B------:R-:W-:Y:S02]  /*0210*/  LOP3.LUT R15, R14, 0xfffffc00, RZ, 0xc0, !PT ;  /* 0xfffffc000e0f7812 */ /* 0x000fe400078ec0ff */
[----:B------:R-:W-:-:S04]  /*0220*/  LEA.HI R3, R2, R2, RZ, 0xa ;  /* 0x0000000202037211 */ /* 0x000fc800078f50ff */
[----:B------:R-:W-:-:S05]  /*0230*/  LOP3.LUT R3, R3, 0xfffffc00, RZ, 0xc0, !PT ;  /* 0xfffffc0003037812 */ /* 0x000fca00078ec0ff */
[----:B------:R-:W-:-:S04]  /*0240*/  IMAD.IADD R3, R2, 0x1, -R3 ;  /* 0x0000000102037824 */ /* 0x000fc800078e0a03 */
[----:B------:R-:W-:-:S04]  /*0250*/  IMAD.WIDE R2, R3, 0x8, R12 ;  /* 0x0000000803027825 */ /* 0x000fc800078e020c */
[----:B------:R-:W-:Y:S02]  /*0260*/  IMAD.IADD R15, R20, 0x1, -R15 ;  /* 0x00000001140f7824 */ /* 0x000fe400078e0a0f */
[----:B------:R-:W5:Y:S02]  /*0270*/  LDG.E.EL.64 R2, desc[UR4][R2.64] ;  /* 0x0000000402027981 */ /* 0x000f64000c2e1b00 */
[----:B------:R-:W-:-:S06]  /*0280*/  IMAD.WIDE R16, R15, 0x8, R12 ;  /* 0x000000080f107825 */ /* 0x000fcc00078e020c */
[----:B------:R-:W5:Y:S01]  /*0290*/  LDG.E.EL.128 R16, desc[UR4][R16.64] ;  /* 0x0000000410107981 */ /* 0x000f62000c2e1d00 */
[----:B------:R-:W-:-:S05]  /*02a0*/  VIADD R14, R0, 0x202 ;  /* 0x00000202000e7836 */ /* 0x000fca0000000000 */
[----:B------:R-:W-:-:S04]  /*02b0*/  LEA.HI R15, R21, R14, RZ, 0xa ;  /* 0x0000000e150f7211 */ /* 0x000fc800078f50ff */
[----:B------:R-:W-:-:S05]  /*02c0*/  LOP3.LUT R15, R15, 0xfffffc00, RZ, 0xc0, !PT ;  /* 0xfffffc000f0f7812 */ /* 0x000fca00078ec0ff */
[----:B------:R-:W-:-:S04]  /*02d0*/  IMAD.IADD R15, R14, 0x1, -R15 ;  /* 0x000000010e0f7824 */ /* 0x000fc800078e0a0f */
[----:B------:R-:W-:-:S06]  /*02e0*/  IMAD.WIDE R12, R15, 0x8, R12 ;  /* 0x000000080f0c7825 */ /* 0x000fcc00078e020c */
[----:B------:R-:W5:Y:S01]  /*02f0*/  LDG.E.EL.128 R12, desc[UR4][R12.64] ;  /* 0x000000040c0c7981 */ /* 0x000f62000c2e1d00 */
[----:B------:R-:W-:Y:S02]  /*0300*/  LEA.HI R20, R21, R20, RZ, 0x14 ;  /* 0x0000001415147211 */ /* 0x000fe400078fa0ff */
[----:B--2---:R-:W-:-:S04]  /*0310*/  SHF.R.U32.HI R25, RZ, 0x16, R23 ;  /* 0x00000016ff197819 */ /* 0x004fc80000011617 */
[----:B------:R-:W-:-:S04]  /*0320*/  LOP3.LUT R25, R25, 0x200, RZ, 0xc0, !PT ;  /* 0x0000020019197812 */ /* 0x000fc800078ec0ff */
[----:B------:R-:W-:Y:S02]  /*0330*/  IADD3 R22, P0, R22, R25, RZ ;  /* 0x0000001916167210 */ /* 0x000fe40007f1e0ff */
[----:B---3--:R-:W-:-:S03]  /*0340*/  SHF.R.U32.HI R24, RZ, 0x14, R5 ;  /* 0x00000014ff187819 */ /* 0x008fc60000011605 */
[----:B------:R-:W-:Y:S01]  /*0350*/  IMAD.X R25, RZ, RZ, R23, P0 ;  /* 0x000000ffff197224 */ /* 0x000fe200000e0617 */
[----:B------:R-:W-:-:S04]  /*0360*/  LEA R23, P0, R4, UR6, 0x2 ;  /* 0x0000000604177c11 */ /* 0x000fc8000f8010ff */
[----:B------:R-:W-:Y:S02]  /*0370*/  LEA.HI.X R5, R4, UR7, R5, 0x2, P0 ;  /* 0x0000000704057c11 */ /* 0x000fe400080f1405 */
[----:B------:R-:W-:Y:S02]  /*0380*/  LOP3.LUT R4, R24, 0x800, RZ, 0xc0, !PT ;  /* 0x0000080018047812 */ /* 0x000fe400078ec0ff */
[C---:B------:R-:W-:Y:S01]  /*0390*/  SHF.L.U64.HI R24, R22.reuse, 0xb, R25 ;  /* 0x0000000b16187819 */ /* 0x040fe20000010219 */
[----:B------:R-:W-:Y:S01]  /*03a0*/  IMAD.SHL.U32 R22, R22, 0x800, RZ ;  /* 0x0000080016167824 */ /* 0x000fe200078e00ff */
[----:B------:R-:W-:-:S04]  /*03b0*/  LEA.HI R25, R21, R0, RZ, 0x14 ;  /* 0x0000000015197211 */ /* 0x000fc800078fa0ff */
[----:B------:R-:W-:Y:S02]  /*03c0*/  IADD3 R4, P0, P1, R22, R23, R4 ;  /* 0x0000001716047210 */ /* 0x000fe4000791e004 */
[----:B------:R-:W-:Y:S02]  /*03d0*/  SHF.R.S32.HI R23, RZ, 0x14, R25 ;  /* 0x00000014ff177819 */ /* 0x000fe40000011419 */
[----:B------:R-:W-:-:S03]  /*03e0*/  IADD3.X R5, R24, R5, RZ, P0, P1 ;  /* 0x0000000518057210 */ /* 0x000fc600007e24ff */
[----:B------:R-:W-:-:S04]  /*03f0*/  IMAD.SHL.U32 R23, R23, 0x40000, RZ ;  /* 0x0004000017177824 */ /* 0x000fc800078e00ff */
[----:B------:R-:W-:-:S05]  /*0400*/  IMAD.WIDE R4, R23, 0x4, R4 ;  /* 0x0000000417047825 */ /* 0x000fca00078e0204 */
[----:B------:R1:W2:Y:S01]  /*0410*/  LDG.E.EL R25, desc[UR4][R4.64] ;  /* 0x0000000404197981 */ /* 0x0002a2000c2e1900 */
[--C-:B------:R-:W-:Y:S02]  /*0420*/  SHF.R.U32.HI R27, RZ, 0x14, R7.reuse ;  /* 0x00000014ff1b7819 */ /* 0x100fe40000011607 */
[C---:B------:R-:W-:Y:S02]  /*0430*/  LEA R26, P0, R6.reuse, UR6, 0x2 ;  /* 0x00000006061a7c11 */ /* 0x040fe4000f8010ff */
[----:B------:R-:W-:Y:S02]  /*0440*/  LOP3.LUT R27, R27, 0x800, RZ, 0xc0, !PT ;  /* 0x000008001b1b7812 */ /* 0x000fe400078ec0ff */
[----:B------:R-:W-:Y:S02]  /*0450*/  LEA.HI.X R7, R6, UR7, R7, 0x2, P0 ;  /* 0x0000000706077c11 */ /* 0x000fe400080f1407 */
[----:B------:R-:W-:Y:S02]  /*0460*/  IADD3 R6, P0, P1, R22, R26, R27 ;  /* 0x0000001a16067210 */ /* 0x000fe4000791e01b */
[----:B----4-:R-:W-:-:S02]  /*0470*/  SHF.R.U32.HI R27, RZ, 0x14, R9 ;  /* 0x00000014ff1b7819 */ /* 0x010fc40000011609 */
[----:B------:R-:W-:Y:S02]  /*0480*/  IADD3.X R7, R24, R7, RZ, P0, P1 ;  /* 0x0000000718077210 */ /* 0x000fe400007e24ff */
[C---:B------:R-:W-:Y:S02]  /*0490*/  LEA R26, P0, R8.reuse, UR6, 0x2 ;  /* 0x00000006081a7c11 */ /* 0x040fe4000f8010ff */
[----:B------:R-:W-:Y:S01]  /*04a0*/  LOP3.LUT R27, R27, 0x800, RZ, 0xc0, !PT ;  /* 0x000008001b1b7812 */ /* 0x000fe200078ec0ff */
[----:B------:R-:W-:Y:S01]  /*04b0*/  IMAD.WIDE R6, R23, 0x4, R6 ;  /* 0x0000000417067825 */ /* 0x000fe200078e0206 */
[----:B------:R-:W-:Y:S02]  /*04c0*/  LEA.HI.X R9, R8, UR7, R9, 0x2, P0 ;  /* 0x0000000708097c11 */ /* 0x000fe400080f1409 */
[----:B-1----:R-:W-:-:S03]  /*04d0*/  IADD3 R4, P0, P1, R22, R26, R27 ;  /* 0x0000001a16047210 */ /* 0x002fc6000791e01b */
[----:B------:R1:W3:Y:S01]  /*04e0*/  LDG.E.EL R6, desc[UR4][R6.64] ;  /* 0x0000000406067981 */ /* 0x0002e2000c2e1900 */
[----:B------:R-:W-:Y:S02]  /*04f0*/  IADD3.X R5, R24, R9, RZ, P0, P1 ;  /* 0x0000000918057210 */ /* 0x000fe400007e24ff */
[----:B------:R-:W-:Y:S01]  /*0500*/  SHF.R.U32.HI R9, RZ, 0x14, R11 ;  /* 0x00000014ff097819 */ /* 0x000fe2000001160b */
[----:B------:R-:W-:-:S06]  /*0510*/  IMAD.WIDE R4, R23, 0x4, R4 ;  /* 0x0000000417047825 */ /* 0x000fcc00078e0204 */
[----:B------:R4:W3:Y:S01]  /*0520*/  LDG.E.EL R4, desc[UR4][R4.64] ;  /* 0x0000000404047981 */ /* 0x0008e2000c2e1900 */
[C---:B------:R-:W-:Y:S02]  /*0530*/  LEA R8, P0, R10.reuse, UR6, 0x2 ;  /* 0x000000060a087c11 */ /* 0x040fe4000f8010ff */
[----:B------:R-:W-:Y:S02]  /*0540*/  LOP3.LUT R9, R9, 0x800, RZ, 0xc0, !PT ;  /* 0x0000080009097812 */ /* 0x000fe400078ec0ff */
[----:B------:R-:W-:Y:S02]  /*0550*/  LEA.HI.X R11, R10, UR7, R11, 0x2, P0 ;  /* 0x000000070a0b7c11 */ /* 0x000fe400080f140b */
[----:B------:R-:W-:Y:S02]  /*0560*/  IADD3 R8, P0, P1, R22, R8, R9 ;  /* 0x0000000816087210 */ /* 0x000fe4000791e009 */
[----:B-----5:R-:W-:Y:S02]  /*0570*/  SHF.R.U32.HI R10, RZ, 0x16, R3 ;  /* 0x00000016ff0a7819 */ /* 0x020fe40000011603 */
[----:B------:R-:W-:-:S02]  /*0580*/  IADD3.X R9, R24, R11, RZ, P0, P1 ;  /* 0x0000000b18097210 */ /* 0x000fc400007e24ff */
[----:B-1----:R-:W-:Y:S01]  /*0590*/  LOP3.LUT R7, R10, 0x200, RZ, 0xc0, !PT ;  /* 0x000002000a077812 */ /* 0x002fe200078ec0ff */
[----:B------:R-:W-:-:S03]  /*05a0*/  IMAD.WIDE R8, R23, 0x4, R8 ;  /* 0x0000000417087825 */ /* 0x000fc600078e0208 */
[----:B------:R-:W-:Y:S02]  /*05b0*/  IADD3 R10, P0, R2, R7, RZ ;  /* 0x00000007020a7210 */ /* 0x000fe40007f1e0ff */
[----:B----4-:R-:W-:Y:S01]  /*05c0*/  SHF.R.U32.HI R5, RZ, 0x14, R17 ;  /* 0x00000014ff057819 */ /* 0x010fe20000011611 */
[----:B------:R1:W4:Y:S02]  /*05d0*/  LDG.E.EL R11, desc[UR4][R8.64] ;  /* 0x00000004080b7981 */ /* 0x000324000c2e1900 */
[----:B------:R-:W-:Y:S01]  /*05e0*/  IMAD.X R3, RZ, RZ, R3, P0 ;  /* 0x000000ffff037224 */ /* 0x000fe200000e0603 */
[----:B------:R-:W-:Y:S01]  /*05f0*/  LEA R7, P0, R16, UR6, 0x2 ;  /* 0x0000000610077c11 */ /* 0x000fe2000f8010ff */
[C---:B------:R-:W-:Y:S01]  /*0600*/  IMAD.SHL.U32 R2, R10.reuse, 0x800, RZ ;  /* 0x000008000a027824 */ /* 0x040fe200078e00ff */
[----:B------:R-:W-:Y:S02]  /*0610*/  LOP3.LUT R5, R5, 0x800, RZ, 0xc0, !PT ;  /* 0x0000080005057812 */ /* 0x000fe400078ec0ff */
[----:B------:R-:W-:-:S02]  /*0620*/  SHF.L.U64.HI R3, R10, 0xb, R3 ;  /* 0x0000000b0a037819 */ /* 0x000fc40000010203 */
[----:B------:R-:W-:Y:S02]  /*0630*/  LEA.HI.X R10, R16, UR7, R17, 0x2, P0 ;  /* 0x00000007100a7c11 */ /* 0x000fe400080f1411 */
[----:B------:R-:W-:Y:S02]  /*0640*/  IADD3 R16, P0, P1, R2, R7, R5 ;  /* 0x0000000702107210 */ /* 0x000fe4000791e005 */
[----:B-1----:R-:W-:Y:S02]  /*0650*/  SHF.R.S32.HI R8, RZ, 0x14, R20 ;  /* 0x00000014ff087819 */ /* 0x002fe40000011414 */
[----:B------:R-:W-:-:S03]  /*0660*/  IADD3.X R17, R3, R10, RZ, P0, P1 ;  /* 0x0000000a03117210 */ /* 0x000fc600007e24ff */
[----:B------:R-:W-:-:S04]  /*0670*/  IMAD.SHL.U32 R8, R8, 0x40000, RZ ;  /* 0x0004000008087824 */ /* 0x000fc800078e00ff */
[----:B------:R-:W-:Y:S01]  /*0680*/  IMAD.WIDE R20, R8, 0x4, R16 ;  /* 0x0000000408147825 */ /* 0x000fe200078e0210 */
[--C-:B------:R-:W-:Y:S02]  /*0690*/  SHF.R.U32.HI R17, RZ, 0x14, R19.reuse ;  /* 0x00000014ff117819 */ /* 0x100fe40000011613 */
[C---:B------:R-:W-:Y:S02]  /*06a0*/  LEA R16, P0, R18.reuse, UR6, 0x2 ;  /* 0x0000000612107c11 */ /* 0x040fe4000f8010ff */
[----:B------:R-:W-:Y:S01]  /*06b0*/  LOP3.LUT R17, R17, 0x800, RZ, 0xc0, !PT ;  /* 0x0000080011117812 */ /* 0x000fe200078ec0ff */
[----:B------:R-:W5:Y:S01]  /*06c0*/  LDG.E.EL R5, desc[UR4][R20.64] ;  /* 0x0000000414057981 */ /* 0x000f62000c2e1900 */
[----:B------:R-:W-:Y:S02]  /*06d0*/  LEA.HI.X R18, R18, UR7, R19, 0x2, P0 ;  /* 0x0000000712127c11 */ /* 0x000fe400080f1413 */
[----:B------:R-:W-:Y:S02]  /*06e0*/  IADD3 R16, P0, P1, R2, R16, R17 ;  /* 0x0000001002107210 */ /* 0x000fe4000791e011 */
[----:B------:R-:W-:-:S02]  /*06f0*/  SHF.R.U32.HI R19, RZ, 0x14, R13 ;  /* 0x00000014ff137819 */ /* 0x000fc4000001160d */
[----:B------:R-:W-:Y:S02]  /*0700*/  IADD3.X R17, R3, R18, RZ, P0, P1 ;  /* 0x0000001203117210 */ /* 0x000fe400007e24ff */
[----:B------:R-:W-:Y:S02]  /*0710*/  LEA R18, P0, R12, UR6, 0x2 ;  /* 0x000000060c127c11 */ /* 0x000fe4000f8010ff */
[----:B------:R-:W-:Y:S01]  /*0720*/  LOP3.LUT R19, R19, 0x800, RZ, 0xc0, !PT ;  /* 0x0000080013137812 */ /* 0x000fe200078ec0ff */
[----:B------:R-:W-:-:S05]  /*0730*/  IMAD.WIDE R16, R8, 0x4, R16 ;  /* 0x0000000408107825 */ /* 0x000fca00078e0210 */
[----:B------:R-:W5:Y:S01]  /*0740*/  LDG.E.EL R7, desc[UR4][R16.64] ;  /* 0x0000000410077981 */ /* 0x000f62000c2e1900 */
[----:B------:R-:W-:Y:S02]  /*0750*/  LEA.HI.X R12, R12, UR7, R13, 0x2, P0 ;  /* 0x000000070c0c7c11 */ /* 0x000fe400080f140d */
[----:B------:R-:W-:-:S04]  /*0760*/  IADD3 R18, P0, P1, R2, R18, R19 ;  /* 0x0000001202127210 */ /* 0x000fc8000791e013 */
[----:B------:R-:W-:-:S03]  /*0770*/  IADD3.X R19, R3, R12, RZ, P0, P1 ;  /* 0x0000000c03137210 */ /* 0x000fc600007e24ff */
[----:B------:R-:W-:Y:S01]  /*0780*/  IMAD.WIDE R18, R8, 0x4, R18 ;  /* 0x0000000408127825 */ /* 0x000fe200078e0212 */
[----:B------:R-:W-:-:S04]  /*0790*/  SHF.R.U32.HI R9, RZ, 0x14, R15 ;  /* 0x00000014ff097819 */ /* 0x000fc8000001160f */
[----:B------:R-:W5:Y:S01]  /*07a0*/  LDG.E.EL R12, desc[UR4][R18.64] ;  /* 0x00000004120c7981 */ /* 0x000f62000c2e1900 */
[C---:B------:R-:W-:Y:S02]  /*07b0*/  LEA R10, P0, R14.reuse, UR6, 0x2 ;  /* 0x000000060e0a7c11 */ /* 0x040fe4000f8010ff */
[----:B------:R-:W-:Y:S02]  /*07c0*/  LOP3.LUT R9, R9, 0x800, RZ, 0xc0, !PT ;  /* 0x0000080009097812 */ /* 0x000fe400078ec0ff */
[----:B------:R-:W-:Y:S02]  /*07d0*/  LEA.HI.X R14, R14, UR7, R15, 0x2, P0 ;  /* 0x000000070e0e7c11 */ /* 0x000fe400080f140f */
[----:B------:R-:W-:-:S04]  /*07e0*/  IADD3 R2, P0, P1, R2, R10, R9 ;  /* 0x0000000a02027210 */ /* 0x000fc8000791e009 */
[----:B------:R-:W-:-:S03]  /*07f0*/  IADD3.X R3, R3, R14, RZ, P0, P1 ;  /* 0x0000000e03037210 */ /* 0x000fc600007e24ff */
[----:B------:R-:W-:-:S05]  /*0800*/  IMAD.WIDE R8, R8, 0x4, R2 ;  /* 0x0000000408087825 */ /* 0x000fca00078e0202 */
[----:B------:R3:W5:Y:S01]  /*0810*/  LDG.E.EL R13, desc[UR4][R8.64] ;  /* 0x00000004080d7981 */ /* 0x000762000c2e1900 */
[C---:B--2---:R-:W-:Y:S01]  /*0820*/  FMUL R10, R25.reuse, 1.4426950216293334961 ;  /* 0x3fb8aa3b190a7820 */ /* 0x044fe20000400000 */
[C---:B------:R-:W-:Y:S01]  /*0830*/  FADD.FTZ R2, |R25|.reuse, -RZ ;  /* 0x800000ff19027221 */ /* 0x040fe20000010200 */
[----:B------:R-:W-:-:S04]  /*0840*/  FSETP.NEU.AND P2, PT, R25, RZ, PT ;  /* 0x000000ff1900720b */ /* 0x000fc80003f4d000 */
[----:B------:R-:W1:Y:S01]  /*0850*/  FRND R10, R10 ;  /* 0x0000000a000a7307 */ /* 0x000e620000201000 */
[----:B------:R-:W-:Y:S01]  /*0860*/  FSETP.GEU.AND P0, PT, R2, 0.40999999642372131348, PT ;  /* 0x3ed1eb850200780b */ /* 0x000fe20003f0e000 */
[----:B------:R-:W-:-:S03]  /*0870*/  IMAD.MOV.U32 R2, RZ, RZ, 0x3ab5ebe6 ;  /* 0x3ab5ebe6ff027424 */ /* 0x000fc600078e00ff */
[----:B-1----:R-:W-:Y:S01]  /*0880*/  FSEL R14, R10, RZ, P0 ;  /* 0x000000ff0a0e7208 */ /* 0x002fe20000000000 */
[----:B---3--:R-:W-:-:S03]  /*0890*/  FMUL R8, R6, 1.4426950216293334961 ;  /* 0x3fb8aa3b06087820 */ /* 0x008fc60000400000 */
[C---:B------:R-:W-:Y:S01]  /*08a0*/  FSETP.NEU.AND P0, PT, R14.reuse, 128, PT ;  /* 0x430000000e00780b */ /* 0x040fe20003f0d000 */
[----:B------:R-:W-:Y:S01]  /*08b0*/  FFMA.FTZ R15, -R14, 0.693145751953125, R25 ;  /* 0x3f3172000e0f7823 */ /* 0x000fe20000010119 */
[----:B------:R-:W-:Y:S02]  /*08c0*/  FADD.FTZ R9, |R6|, -RZ ;  /* 0x800000ff06097221 */ /* 0x000fe40000010200 */
[C---:B------:R-:W-:Y:S01]  /*08d0*/  FSEL R3, R14.reuse, 127, P0 ;  /* 0x42fe00000e037808 */ /* 0x040fe20000000000 */
[----:B------:R-:W-:Y:S01]  /*08e0*/  FFMA.FTZ R15, -R14, 1.428606765330187045e-06, R15 ;  /* 0x35bfbe8e0e0f7823 */ /* 0x000fe2000001010f */
[----:B------:R-:W-:Y:S01]  /*08f0*/  FRND R8, R8 ;  /* 0x0000000800087307 */ /* 0x000fe20000201000 */
[----:B------:R-:W-:Y:S02]  /*0900*/  FSETP.GEU.AND P1, PT, R9, 0.40999999642372131348, PT ;  /* 0x3ed1eb850900780b */ /* 0x000fe40003f2e000 */
[----:B------:R-:W-:Y:S01]  /*0910*/  FFMA.FTZ R14, R15, R2, 0.0083824126049876213074 ;  /* 0x3c0956630f0e7423 */ /* 0x000fe20000010002 */
[----:B------:R-:W-:Y:S01]  /*0920*/  FSETP.GEU.AND P3, PT, R3, -25, PT ;  /* 0xc1c800000300780b */ /* 0x000fe20003f6e000 */
[----:B------:R-:W-:-:S02]  /*0930*/  FMUL R10, R4, 1.4426950216293334961 ;  /* 0x3fb8aa3b040a7820 */ /* 0x000fc40000400000 */
[C---:B------:R-:W-:Y:S01]  /*0940*/  FFMA.FTZ R14, R15.reuse, R14, 0.041667830199003219604 ;  /* 0x3d2aabe30f0e7423 */ /* 0x040fe2000001000e */
[----:B0-----:R-:W0:Y:S03]  /*0950*/  MUFU.EX2 R16, R3 ;  /* 0x0000000300107308 */ /* 0x001e260000000800 */
[----:B------:R-:W-:-:S04]  /*0960*/  FFMA.FTZ R14, R15, R14, 0.16666397452354431152 ;  /* 0x3e2aa9f60f0e7423 */ /* 0x000fc8000001000e */
[C---:B------:R-:W-:Y:S01]  /*0970*/  FFMA.FTZ R14, R15.reuse, R14, 0.49999994039535522461 ;  /* 0x3efffffe0f0e7423 */ /* 0x040fe2000001000e */
[----:B------:R-:W1:Y:S03]  /*0980*/  FRND R10, R10 ;  /* 0x0000000a000a7307 */ /* 0x000e660000201000 */
[----:B------:R-:W-:-:S04]  /*0990*/  FMUL R14, R15, R14 ;  /* 0x0000000e0f0e7220 */ /* 0x000fc80000400000 */
[----:B------:R-:W-:Y:S01]  /*09a0*/  FFMA.FTZ R14, R15, R14, R15 ;  /* 0x0000000e0f0e7223 */ /* 0x000fe2000001000f */
[----:B0-----:R-:W-:Y:S01]  /*09b0*/  FADD R9, R16, -1 ;  /* 0xbf80000010097421 */ /* 0x001fe20000000000 */
[----:B------:R-:W-:Y:S01]  /*09c0*/  FSEL R15, R8, RZ, P1 ;  /* 0x000000ff080f7208 */ /* 0x000fe20000800000 */
[----:B------:R-:W-:Y:S02]  /*09d0*/  FADD.FTZ R8, |R4|, -RZ ;  /* 0x800000ff04087221 */ /* 0x000fe40000010200 */
[----:B------:R-:W-:Y:S01]  /*09e0*/  FFMA.FTZ R9, R16, R14, R9 ;  /* 0x0000000e10097223 */ /* 0x000fe20000010009 */
[C---:B------:R-:W-:Y:S01]  /*09f0*/  FSETP.NEU.AND P6, PT, R15.reuse, 128, PT ;  /* 0x430000000f00780b */ /* 0x040fe20003fcd000 */
[----:B------:R-:W-:Y:S01]  /*0a00*/  FFMA.FTZ R14, -R15, 0.693145751953125, R6 ;  /* 0x3f3172000f0e7823 */ /* 0x000fe20000010106 */
[----:B------:R-:W-:Y:S01]  /*0a10*/  FSETP.GEU.AND P1, PT, R8, 0.40999999642372131348, PT ;  /* 0x3ed1eb850800780b */ /* 0x000fe20003f2e000 */
[----:B------:R-:W-:Y:S01]  /*0a20*/  @!P0 FADD R9, R9, R9 ;  /* 0x0000000909098221 */ /* 0x000fe20000000000 */
[----:B------:R-:W-:Y:S01]  /*0a30*/  FSETP.GT.AND P0, PT, R3, 128, PT ;  /* 0x430000000300780b */ /* 0x000fe20003f04000 */
[----:B------:R-:W-:Y:S01]  /*0a40*/  FFMA.FTZ R17, -R15, 1.428606765330187045e-06, R14 ;  /* 0x35bfbe8e0f117823 */ /* 0x000fe2000001010e */
[----:B-1----:R-:W-:Y:S01]  /*0a50*/  FSEL R3, R10, RZ, P1 ;  /* 0x000000ff0a037208 */ /* 0x002fe20000800000 */
[----:B------:R-:W-:Y:S01]  /*0a60*/  FADD R8, R25, R25 ;  /* 0x0000001919087221 */ /* 0x000fe20000000000 */
[----:B------:R-:W-:Y:S01]  /*0a70*/  FSEL R9, R9, +INF , !P0 ;  /* 0x7f80000009097808 */ /* 0x000fe20004000000 */
[----:B------:R-:W-:Y:S01]  /*0a80*/  FFMA.FTZ R16, R17, R2, 0.0083824126049876213074 ;  /* 0x3c09566311107423 */ /* 0x000fe20000010002 */
[----:B----4-:R-:W-:Y:S01]  /*0a90*/  FMUL R14, R11, 1.4426950216293334961 ;  /* 0x3fb8aa3b0b0e7820 */ /* 0x010fe20000400000 */
[----:B------:R-:W-:Y:S01]  /*0aa0*/  FFMA.FTZ R10, -R3, 0.693145751953125, R4 ;  /* 0x3f317200030a7823 */ /* 0x000fe20000010104 */
[----:B------:R-:W-:Y:S01]  /*0ab0*/  @P2 FSEL R8, R9, -1, P3 ;  /* 0xbf80000009082808 */ /* 0x000fe20001800000 */
[----:B------:R-:W-:Y:S01]  /*0ac0*/  FFMA.FTZ R16, R17, R16, 0.041667830199003219604 ;  /* 0x3d2aabe311107423 */ /* 0x000fe20000010010 */
[C---:B------:R-:W-:Y:S01]  /*0ad0*/  FSETP.NEU.AND P1, PT, R3.reuse, 128, PT ;  /* 0x430000000300780b */ /* 0x040fe20003f2d000 */
[----:B------:R-:W-:Y:S01]  /*0ae0*/  FFMA.FTZ R9, -R3, 1.428606765330187045e-06, R10 ;  /* 0x35bfbe8e03097823 */ /* 0x000fe2000001010a */
[----:B------:R-:W0:Y:S01]  /*0af0*/  FRND R14, R14 ;  /* 0x0000000e000e7307 */ /* 0x000e220000201000 */
[----:B------:R-:W-:Y:S01]  /*0b00*/  FFMA.FTZ R18, R17, R16, 0.16666397452354431152 ;  /* 0x3e2aa9f611127423 */ /* 0x000fe20000010010 */
[----:B------:R-:W-:Y:S01]  /*0b10*/  FSEL R16, R15, 127, P6 ;  /* 0x42fe00000f107808 */ /* 0x000fe20003000000 */
[----:B------:R-:W-:Y:S01]  /*0b20*/  FFMA.FTZ R10, R9, R2, 0.0083824126049876213074 ;  /* 0x3c095663090a7423 */ /* 0x000fe20000010002 */
[----:B------:R-:W-:Y:S01]  /*0b30*/  FSEL R19, R15, 127, P6 ;  /* 0x42fe00000f137808 */ /* 0x000fe20003000000 */
[----:B------:R-:W-:-:S03]  /*0b40*/  FFMA.FTZ R18, R17, R18, 0.49999994039535522461 ;  /* 0x3efffffe11127423 */ /* 0x000fc60000010012 */
[----:B------:R5:W1:Y:S01]  /*0b50*/  MUFU.EX2 R15, R16 ;  /* 0x00000010000f7308 */ /* 0x000a620000000800 */
[----:B------:R-:W-:Y:S01]  /*0b60*/  FMUL R20, R17, R18 ;  /* 0x0000001211147220 */ /* 0x000fe20000400000 */
[----:B------:R-:W-:Y:S01]  /*0b70*/  FFMA.FTZ R18, R9, R10, 0.041667830199003219604 ;  /* 0x3d2aabe309127423 */ /* 0x000fe2000001000a */
[----:B------:R-:W-:Y:S02]  /*0b80*/  FSEL R10, R3, 127, P1 ;  /* 0x42fe0000030a7808 */ /* 0x000fe40000800000 */
[----:B------:R-:W-:Y:S01]  /*0b90*/  FFMA.FTZ R20, R17, R20, R17 ;  /* 0x0000001411147223 */ /* 0x000fe20000010011 */
[----:B------:R-:W-:Y:S01]  /*0ba0*/  FADD.FTZ R17, |R11|, -RZ ;  /* 0x800000ff0b117221 */ /* 0x000fe20000010200 */
[----:B------:R-:W-:Y:S01]  /*0bb0*/  FFMA.FTZ R18, R9, R18, 0.16666397452354431152 ;  /* 0x3e2aa9f609127423 */ /* 0x000fe20000010012 */
[----:B------:R-:W-:Y:S01]  /*0bc0*/  FSETP.GEU.AND P2, PT, R19, -25, PT ;  /* 0xc1c800001300780b */ /* 0x000fe20003f4e000 */
[----:B------:R-:W2:Y:S01]  /*0bd0*/  MUFU.EX2 R10, R10 ;  /* 0x0000000a000a7308 */ /* 0x000ea20000000800 */
[----:B-----5:R-:W-:Y:S01]  /*0be0*/  FMUL R16, R5, 1.4426950216293334961 ;  /* 0x3fb8aa3b05107820 */ /* 0x020fe20000400000 */
[----:B------:R-:W-:Y:S01]  /*0bf0*/  FSETP.GEU.AND P0, PT, R17, 0.40999999642372131348, PT ;  /* 0x3ed1eb851100780b */ /* 0x000fe20003f0e000 */
[----:B------:R-:W-:Y:S01]  /*0c00*/  FFMA.FTZ R18, R9, R18, 0.49999994039535522461 ;  /* 0x3efffffe09127423 */ /* 0x000fe20000010012 */
[----:B------:R-:W-:-:S02]  /*0c10*/  FSETP.GT.AND P3, PT, R19, 128, PT ;  /* 0x430000001300780b */ /* 0x000fc40003f64000 */
[----:B0-----:R-:W-:Y:S01]  /*0c20*/  FSEL R14, R14, RZ, P0 ;  /* 0x000000ff0e0e7208 */ /* 0x001fe20000000000 */
[----:B------:R-:W-:Y:S01]  /*0c30*/  FMUL R18, R9, R18 ;  /* 0x0000001209127220 */ /* 0x000fe20000400000 */
[----:B------:R-:W0:Y:S01]  /*0c40*/  FRND R16, R16 ;  /* 0x0000001000107307 */ /* 0x000e220000201000 */
[----:B-1----:R-:W-:Y:S01]  /*0c50*/  FADD R22, R15, -1 ;  /* 0xbf8000000f167421 */ /* 0x002fe20000000000 */
[C---:B------:R-:W-:Y:S01]  /*0c60*/  FSETP.NEU.AND P0, PT, R14.reuse, 128, PT ;  /* 0x430000000e00780b */ /* 0x040fe20003f0d000 */
[----:B------:R-:W-:Y:S01]  /*0c70*/  FFMA.FTZ R17, -R14, 0.693145751953125, R11 ;  /* 0x3f3172000e117823 */ /* 0x000fe2000001010b */
[----:B------:R-:W-:Y:S01]  /*0c80*/  FFMA.FTZ R9, R9, R18, R9 ;  /* 0x0000001209097223 */ /* 0x000fe20000010009 */
[----:B------:R-:W-:Y:S01]  /*0c90*/  FSEL R18, R3, 127, P1 ;  /* 0x42fe000003127808 */ /* 0x000fe20000800000 */
[----:B------:R-:W-:Y:S01]  /*0ca0*/  FFMA.FTZ R15, R15, R20, R22 ;  /* 0x000000140f0f7223 */ /* 0x000fe20000010016 */
[----:B--2---:R-:W-:Y:S01]  /*0cb0*/  FADD R3, R10, -1 ;  /* 0xbf8000000a037421 */ /* 0x004fe20000000000 */
[----:B------:R-:W-:Y:S01]  /*0cc0*/  FFMA.FTZ R17, -R14, 1.428606765330187045e-06, R17 ;  /* 0x35bfbe8e0e117823 */ /* 0x000fe20000010111 */
[----:B------:R-:W-:Y:S01]  /*0cd0*/  FSETP.GEU.AND P4, PT, R18, -25, PT ;  /* 0xc1c800001200780b */ /* 0x000fe20003f8e000 */
[----:B------:R-:W-:Y:S01]  /*0ce0*/  @!P6 FADD R15, R15, R15 ;  /* 0x0000000f0f0fe221 */ /* 0x000fe20000000000 */
[----:B------:R-:W-:Y:S01]  /*0cf0*/  FFMA.FTZ R19, R10, R9, R3 ;  /* 0x000000090a137223 */ /* 0x000fe20000010003 */
[----:B------:R-:W-:Y:S01]  /*0d00*/  FFMA.FTZ R10, R17, R2, 0.0083824126049876213074 ;  /* 0x3c095663110a7423 */ /* 0x000fe20000010002 */
[----:B------:R-:W-:Y:S01]  /*0d10*/  FSETP.GT.AND P5, PT, R18, 128, PT ;  /* 0x430000001200780b */ /* 0x000fe20003fa4000 */
[----:B------:R-:W-:Y:S01]  /*0d20*/  FADD.FTZ R9, |R5|, -RZ ;  /* 0x800000ff05097221 */ /* 0x000fe20000010200 */
[----:B------:R-:W-:Y:S01]  /*0d30*/  FSEL R3, R14, 127, P0 ;  /* 0x42fe00000e037808 */ /* 0x000fe20000000000 */
[----:B------:R-:W-:Y:S01]  /*0d40*/  FFMA.FTZ R18, R17, R10, 0.041667830199003219604 ;  /* 0x3d2aabe311127423 */ /* 0x000fe2000001000a */
[----:B------:R-:W-:Y:S01]  /*0d50*/  FMUL R10, R7, 1.4426950216293334961 ;  /* 0x3fb8aa3b070a7820 */ /* 0x000fe20000400000 */
[----:B------:R-:W-:Y:S01]  /*0d60*/  @!P1 FADD R19, R19, R19 ;  /* 0x0000001313139221 */ /* 0x000fe20000000000 */
[C---:B------:R-:W-:Y:S01]  /*0d70*/  FSETP.NEU.AND P6, PT, R6.reuse, RZ, PT ;  /* 0x000000ff0600720b */ /* 0x040fe20003fcd000 */
[----:B------:R-:W-:Y:S01]  /*0d80*/  FFMA.FTZ R18, R17, R18, 0.16666397452354431152 ;  /* 0x3e2aa9f611127423 */ /* 0x000fe20000010012 */
[----:B------:R-:W1:Y:S01]  /*0d90*/  MUFU.EX2 R3, R3 ;  /* 0x0000000300037308 */ /* 0x000e620000000800 */
[----:B------:R-:W-:Y:S01]  /*0da0*/  FSETP.GEU.AND P1, PT, R9, 0.40999999642372131348, PT ;  /* 0x3ed1eb850900780b */ /* 0x000fe20003f2e000 */
[----:B------:R-:W-:Y:S01]  /*0db0*/  FADD R9, R6, R6 ;  /* 0x0000000606097221 */ /* 0x000fe20000000000 */
[----:B------:R-:W-:Y:S01]  /*0dc0*/  FFMA.FTZ R18, R17, R18, 0.49999994039535522461 ;  /* 0x3efffffe11127423 */ /* 0x000fe20000010012 */
[----:B------:R-:W-:Y:S01]  /*0dd0*/  FSEL R21, R15, +INF , !P3 ;  /* 0x7f8000000f157808 */ /* 0x000fe20005800000 */
[C---:B------:R-:W-:Y:S01]  /*0de0*/  FADD R15, R4.reuse, R4 ;  /* 0x00000004040f7221 */ /* 0x040fe20000000000 */
[----:B------:R-:W-:Y:S01]  /*0df0*/  FSETP.NEU.AND P3, PT, R4, RZ, PT ;  /* 0x000000ff0400720b */ /* 0x000fe20003f6d000 */
[----:B------:R-:W-:Y:S01]  /*0e00*/  FMUL R20, R17, R18 ;  /* 0x0000001211147220 */ /* 0x000fe20000400000 */
[----:B------:R-:W2:Y:S01]  /*0e10*/  FRND R10, R10 ;  /* 0x0000000a000a7307 */ /* 0x000ea20000201000 */
[----:B0-----:R-:W-:Y:S01]  /*0e20*/  FSEL R16, R16, RZ, P1 ;  /* 0x000000ff10107208 */ /* 0x001fe20000800000 */
[----:B------:R-:W-:Y:S01]  /*0e30*/  FADD.FTZ R18, |R7|, -RZ ;  /* 0x800000ff07127221 */ /* 0x000fe20000010200 */
[----:B------:R-:W-:Y:S01]  /*0e40*/  FFMA.FTZ R20, R17, R20, R17 ;  /* 0x0000001411147223 */ /* 0x000fe20000010011 */
[----:B------:R-:W-:Y:S01]  /*0e50*/  FSEL R19, R19, +INF , !P5 ;  /* 0x7f80000013137808 */ /* 0x000fe20006800000 */
[----:B------:R-:W-:Y:S01]  /*0e60*/  FMUL R23, R12, 1.4426950216293334961 ;  /* 0x3fb8aa3b0c177820 */ /* 0x000fe20000400000 */
[----:B------:R-:W-:Y:S01]  /*0e70*/  FFMA.FTZ R17, -R16, 0.693145751953125, R5 ;  /* 0x3f31720010117823 */ /* 0x000fe20000010105 */
[----:B------:R-:W-:Y:S01]  /*0e80*/  FSETP.GEU.AND P1, PT, R18, 0.40999999642372131348, PT ;  /* 0x3ed1eb851200780b */ /* 0x000fe20003f2e000 */
[----:B-1----:R-:W-:Y:S01]  /*0e90*/  FADD R18, R3, -1 ;  /* 0xbf80000003127421 */ /* 0x002fe20000000000 */
[----:B------:R-:W-:Y:S01]  /*0ea0*/  @P6 FSEL R9, R21, -1, P2 ;  /* 0xbf80000015096808 */ /* 0x000fe20001000000 */
[C---:B------:R-:W-:Y:S01]  /*0eb0*/  FFMA.FTZ R17, -R16.reuse, 1.428606765330187045e-06, R17 ;  /* 0x35bfbe8e10117823 */ /* 0x040fe20000010111 */
[----:B------:R-:W-:Y:S01]  /*0ec0*/  FSETP.NEU.AND P2, PT, R16, 128, PT ;  /* 0x430000001000780b */ /* 0x000fe20003f4d000 */
[----:B------:R-:W-:Y:S01]  /*0ed0*/  FFMA.FTZ R3, R3, R20, R18 ;  /* 0x0000001403037223 */ /* 0x000fe20000010012 */
[----:B------:R-:W-:Y:S01]  /*0ee0*/  @P3 FSEL R15, R19, -1, P4 ;  /* 0xbf800000130f3808 */ /* 0x000fe20002000000 */
[C---:B------:R-:W-:Y:S01]  /*0ef0*/  FFMA.FTZ R20, R17.reuse, R2, 0.0083824126049876213074 ;  /* 0x3c09566311147423 */ /* 0x040fe20000010002 */
[----:B--2---:R-:W-:Y:S01]  /*0f00*/  FSEL R10, R10, RZ, P1 ;  /* 0x000000ff0a0a7208 */ /* 0x004fe20000800000 */
[----:B------:R-:W0:Y:S01]  /*0f10*/  FRND R23, R23 ;  /* 0x0000001700177307 */ /* 0x000e220000201000 */
[----:B------:R-:W-:Y:S01]  /*0f20*/  FSEL R19, R16, 127, P2 ;  /* 0x42fe000010137808 */ /* 0x000fe20001000000 */
[C---:B------:R-:W-:Y:S01]  /*0f30*/  FFMA.FTZ R20, R17.reuse, R20, 0.041667830199003219604 ;  /* 0x3d2aabe311147423 */ /* 0x040fe20000010014 */
[C---:B------:R-:W-:Y:S01]  /*0f40*/  FSETP.NEU.AND P5, PT, R10.reuse, 128, PT ;  /* 0x430000000a00780b */ /* 0x040fe20003fad000 */
[----:B------:R-:W-:Y:S01]  /*0f50*/  FFMA.FTZ R21, -R10, 0.693145751953125, R7 ;  /* 0x3f3172000a157823 */ /* 0x000fe20000010107 */
[----:B------:R-:W-:Y:S01]  /*0f60*/  FADD.FTZ R18, |R12|, -RZ ;  /* 0x800000ff0c127221 */ /* 0x000fe20000010200 */
[C---:B------:R-:W-:Y:S01]  /*0f70*/  FFMA.FTZ R22, R17.reuse, R20, 0.16666397452354431152 ;  /* 0x3e2aa9f611167423 */ /* 0x040fe20000010014 */
[----:B------:R-:W-:Y:S01]  /*0f80*/  FSEL R26, R14, 127, P0 ;  /* 0x42fe00000e1a7808 */ /* 0x000fe20000000000 */
[C---:B------:R-:W-:Y:S01]  /*0f90*/  FFMA.FTZ R21, -R10.reuse, 1.428606765330187045e-06, R21 ;  /* 0x35bfbe8e0a157823 */ /* 0x040fe20000010115 */
[----:B------:R-:W1:Y:S01]  /*0fa0*/  MUFU.EX2 R19, R19 ;  /* 0x0000001300137308 */ /* 0x000e620000000800 */
[----:B------:R-:W-:Y:S01]  /*0fb0*/  FSEL R10, R10, 127, P5 ;  /* 0x42fe00000a0a7808 */ /* 0x000fe20002800000 */
[----:B------:R-:W-:Y:S01]  /*0fc0*/  FFMA.FTZ R22, R17, R22, 0.49999994039535522461 ;  /* 0x3efffffe11167423 */ /* 0x000fe20000010016 */
[----:B------:R-:W-:Y:S01]  /*0fd0*/  FFMA.FTZ R20, R21, R2, 0.0083824126049876213074 ;  /* 0x3c09566315147423 */ /* 0x000fe20000010002 */
[----:B------:R-:W-:Y:S01]  /*0fe0*/  FSETP.GEU.AND P1, PT, R18, 0.40999999642372131348, PT ;  /* 0x3ed1eb851200780b */ /* 0x000fe20003f2e000 */
[----:B------:R-:W-:Y:S01]  /*0ff0*/  @!P0 FADD R3, R3, R3 ;  /* 0x0000000303038221 */ /* 0x000fe20000000000 */
[----:B------:R-:W-:Y:S01]  /*1000*/  FMUL R22, R17, R22 ;  /* 0x0000001611167220 */ /* 0x000fe20000400000 */
[----:B------:R-:W-:Y:S01]  /*1010*/  FFMA.FTZ R20, R21, R20, 0.041667830199003219604 ;  /* 0x3d2aabe315147423 */ /* 0x000fe20000010014 */
[----:B------:R-:W2:Y:S01]  /*1020*/  MUFU.EX2 R18, R10 ;  /* 0x0000000a00127308 */ /* 0x000ea20000000800 */
[----:B0-----:R-:W-:Y:S01]  /*1030*/  FSEL R23, R23, RZ, P1 ;  /* 0x000000ff17177208 */ /* 0x001fe20000800000 */
[----:B------:R-:W-:Y:S01]  /*1040*/  FFMA.FTZ R14, R17, R22, R17 ;  /* 0x00000016110e7223 */ /* 0x000fe20000010011 */
[----:B------:R-:W-:Y:S01]  /*1050*/  FFMA.FTZ R20, R21, R20, 0.16666397452354431152 ;  /* 0x3e2aa9f615147423 */ /* 0x000fe20000010014 */
[----:B------:R-:W-:-:S02]  /*1060*/  FSETP.NEU.AND P4, PT, R11, RZ, PT ;  /* 0x000000ff0b00720b */ /* 0x000fc40003f8d000 */
[----:B------:R-:W-:Y:S01]  /*1070*/  FSETP.NEU.AND P1, PT, R23, 128, PT ;  /* 0x430000001700780b */ /* 0x000fe20003f2d000 */
[----:B------:R-:W-:Y:S01]  /*1080*/  FFMA.FTZ R20, R21, R20, 0.49999994039535522461 ;  /* 0x3efffffe15147423 */ /* 0x000fe20000010014 */
[----:B-1----:R-:W-:Y:S01]  /*1090*/  FADD R24, R19, -1 ;  /* 0xbf80000013187421 */ /* 0x002fe20000000000 */
[----:B------:R-:W-:Y:S02]  /*10a0*/  FSETP.GT.AND P6, PT, R26, 128, PT ;  /* 0x430000001a00780b */ /* 0x000fe40003fc4000 */
[----:B------:R-:W-:Y:S01]  /*10b0*/  FMUL R22, R21, R20 ;  /* 0x0000001415167220 */ /* 0x000fe20000400000 */
[----:B------:R-:W-:Y:S01]  /*10c0*/  FMUL R20, R13, 1.4426950216293334961 ;  /* 0x3fb8aa3b0d147820 */ /* 0x000fe20000400000 */
[----:B------:R-:W-:Y:S01]  /*10d0*/  FFMA.FTZ R19, R19, R14, R24 ;  /* 0x0000000e13137223 */ /* 0x000fe20000010018 */
[----:B------:R-:W-:Y:S01]  /*10e0*/  FFMA.FTZ R14, -R23, 0.693145751953125, R12 ;  /* 0x3f317200170e7823 */ /* 0x000fe2000001010c */
[----:B------:R-:W-:Y:S01]  /*10f0*/  FFMA.FTZ R17, R21, R22, R21 ;  /* 0x0000001615117223 */ /* 0x000fe20000010015 */
[----:B--2---:R-:W-:Y:S01]  /*1100*/  FADD R27, R18, -1 ;  /* 0xbf800000121b7421 */ /* 0x004fe20000000000 */
[----:B------:R-:W-:Y:S01]  /*1110*/  FSETP.GEU.AND P3, PT, R26, -25, PT ;  /* 0xc1c800001a00780b */ /* 0x000fe20003f6e000 */
[----:B------:R-:W-:Y:S01]  /*1120*/  FFMA.FTZ R21, -R23, 1.428606765330187045e-06, R14 ;  /* 0x35bfbe8e17157823 */ /* 0x000fe2000001010e */
[----:B------:R-:W0:Y:S01]  /*1130*/  FRND R20, R20 ;  /* 0x0000001400147307 */ /* 0x000e220000201000 */
[----:B------:R-:W-:Y:S01]  /*1140*/  FFMA.FTZ R17, R18, R17, R27 ;  /* 0x0000001112117223 */ /* 0x000fe2000001001b */
[----:B------:R-:W-:Y:S01]  /*1150*/  FADD.FTZ R14, |R13|, -RZ ;  /* 0x800000ff0d0e7221 */ /* 0x000fe20000010200 */
[----:B------:R-:W-:Y:S01]  /*1160*/  FFMA.FTZ R18, R21, R2, 0.0083824126049876213074 ;  /* 0x3c09566315127423 */ /* 0x000fe20000010002 */
[----:B------:R-:W-:Y:S01]  /*1170*/  FSEL R16, R16, 127, P2 ;  /* 0x42fe000010107808 */ /* 0x000fe20001000000 */
[----:B------:R-:W-:Y:S01]  /*1180*/  @!P2 FADD R19, R19, R19 ;  /* 0x000000131313a221 */ /* 0x000fe20000000000 */
[----:B------:R-:W-:Y:S01]  /*1190*/  FSETP.GEU.AND P2, PT, R10, -25, PT ;  /* 0xc1c800000a00780b */ /* 0x000fe20003f4e000 */
[----:B------:R-:W-:Y:S01]  /*11a0*/  FFMA.FTZ R22, R21, R18, 0.041667830199003219604 ;  /* 0x3d2aabe315167423 */ /* 0x000fe20000010012 */
[----:B------:R-:W-:Y:S01]  /*11b0*/  FSEL R18, R23, 127, P1 ;  /* 0x42fe000017127808 */ /* 0x000fe20000800000 */
[----:B------:R-:W-:Y:S01]  /*11c0*/  @!P5 FADD R17, R17, R17 ;  /* 0x000000111111d221 */ /* 0x000fe20000000000 */
[----:B------:R-:W-:Y:S01]  /*11d0*/  FSETP.GEU.AND P0, PT, R14, 0.40999999642372131348, PT ;  /* 0x3ed1eb850e00780b */ /* 0x000fe20003f0e000 */
[----:B------:R-:W-:Y:S01]  /*11e0*/  FFMA.FTZ R22, R21, R22, 0.16666397452354431152 ;  /* 0x3e2aa9f615167423 */ /* 0x000fe20000010016 */
[----:B------:R-:W-:Y:S01]  /*11f0*/  FSEL R23, R3, +INF , !P6 ;  /* 0x7f80000003177808 */ /* 0x000fe20007000000 */
[----:B------:R-:W-:Y:S01]  /*1200*/  FADD R14, R11, R11 ;  /* 0x0000000b0b0e7221 */ /* 0x000fe20000000000 */
[----:B------:R-:W1:Y:S01]  /*1210*/  MUFU.EX2 R3, R18 ;  /* 0x0000001200037308 */ /* 0x000e620000000800 */
[----:B0-----:R-:W-:Y:S01]  /*1220*/  FSEL R20, R20, RZ, P0 ;  /* 0x000000ff14147208 */ /* 0x001fe20000000000 */
[----:B------:R-:W-:Y:S01]  /*1230*/  FFMA.FTZ R22, R21, R22, 0.49999994039535522461 ;  /* 0x3efffffe15167423 */ /* 0x000fe20000010016 */
[----:B------:R-:W-:-:S02]  /*1240*/  @P4 FSEL R14, R23, -1, P3 ;  /* 0xbf800000170e4808 */ /* 0x000fc40001800000 */
[----:B------:R-:W-:Y:S01]  /*1250*/  FSETP.GT.AND P0, PT, R16, 128, PT ;  /* 0x430000001000780b */ /* 0x000fe20003f04000 */
[----:B------:R-:W-:Y:S01]  /*1260*/  FMUL R22, R21, R22 ;  /* 0x0000001615167220 */ /* 0x000fe20000400000 */
[C---:B------:R-:W-:Y:S01]  /*1270*/  FFMA.FTZ R23, -R20.reuse, 0.693145751953125, R13 ;  /* 0x3f31720014177823 */ /* 0x040fe2000001010d */
[----:B------:R-:W-:Y:S02]  /*1280*/  FSETP.NEU.AND P3, PT, R5, RZ, PT ;  /* 0x000000ff0500720b */ /* 0x000fe40003f6d000 */
[----:B------:R-:W-:Y:S01]  /*1290*/  FFMA.FTZ R22, R21, R22, R21 ;  /* 0x0000001615167223 */ /* 0x000fe20000010015 */
[C---:B------:R-:W-:Y:S01]  /*12a0*/  FFMA.FTZ R21, -R20.reuse, 1.428606765330187045e-06, R23 ;  /* 0x35bfbe8e14157823 */ /* 0x040fe20000010117 */
[----:B------:R-:W-:Y:S02]  /*12b0*/  FSEL R19, R19, +INF , !P0 ;  /* 0x7f80000013137808 */ /* 0x000fe40004000000 */
[----:B------:R-:W-:Y:S01]  /*12c0*/  FSETP.NEU.AND P0, PT, R20, 128, PT ;  /* 0x430000001400780b */ /* 0x000fe20003f0d000 */
[----:B-1----:R-:W-:Y:S01]  /*12d0*/  FADD R24, R3, -1 ;  /* 0xbf80000003187421 */ /* 0x002fe20000000000 */
[----:B------:R-:W-:Y:S01]  /*12e0*/  FFMA.FTZ R2, R21, R2, 0.0083824126049876213074 ;  /* 0x3c09566315027423 */ /* 0x000fe20000010002 */
[----:B------:R-:W-:Y:S01]  /*12f0*/  FSETP.GEU.AND P4, PT, R16, -25, PT ;  /* 0xc1c800001000780b */ /* 0x000fe20003f8e000 */
[----:B------:R-:W-:Y:S01]  /*1300*/  FADD R16, R5, R5 ;  /* 0x0000000505107221 */ /* 0x000fe20000000000 */
[----:B------:R-:W-:Y:S01]  /*1310*/  FSEL R20, R20, 127, P0 ;  /* 0x42fe000014147808 */ /* 0x000fe20000000000 */
[----:B------:R-:W-:Y:S01]  /*1320*/  FFMA.FTZ R22, R3, R22, R24 ;  /* 0x0000001603167223 */ /* 0x000fe20000010018 */
[----:B------:R-:W-:Y:S01]  /*1330*/  FFMA.FTZ R24, R21, R2, 0.041667830199003219604 ;  /* 0x3d2aabe315187423 */ /* 0x000fe20000010002 */
[----:B------:R-:W-:Y:S01]  /*1340*/  @P3 FSEL R16, R19, -1, P4 ;  /* 0xbf80000013103808 */ /* 0x000fe20002000000 */
[----:B------:R-:W0:Y:S01]  /*1350*/  MUFU.EX2 R23, R20 ;  /* 0x0000001400177308 */ /* 0x000e220000000800 */
[----:B------:R-:W1:Y:S01]  /*1360*/  LDC.64 R2, c[0x0][0x220] ;  /* 0x00008800ff027b82 */ /* 0x000e620000000a00 */
[----:B------:R-:W-:Y:S01]  /*1370*/  FFMA.FTZ R24, R21, R24, 0.16666397452354431152 ;  /* 0x3e2aa9f615187423 */ /* 0x000fe20000010018 */
[----:B------:R-:W-:Y:S01]  /*1380*/  FSETP.NEU.AND P3, PT, R7, RZ, PT ;  /* 0x000000ff0700720b */ /* 0x000fe20003f6d000 */
[----:B------:R-:W-:Y:S01]  /*1390*/  @!P1 FADD R22, R22, R22 ;  /* 0x0000001616169221 */ /* 0x000fe20000000000 */
[----:B------:R-:W-:Y:S01]  /*13a0*/  FSETP.GT.AND P4, PT, R10, 128, PT ;  /* 0x430000000a00780b */ /* 0x000fe20003f84000 */
[C---:B------:R-:W-:Y:S01]  /*13b0*/  FFMA.FTZ R24, R21.reuse, R24, 0.49999994039535522461 ;  /* 0x3efffffe15187423 */ /* 0x040fe20000010018 */
[C---:B------:R-:W-:Y:S01]  /*13c0*/  FSETP.NEU.AND P6, PT, R12.reuse, RZ, PT ;  /* 0x000000ff0c00720b */ /* 0x040fe20003fcd000 */
[----:B------:R-:W-:Y:S01]  /*13d0*/  FADD R19, R12, R12 ;  /* 0x0000000c0c137221 */ /* 0x000fe20000000000 */
[----:B------:R-:W-:Y:S01]  /*13e0*/  FSETP.GT.AND P1, PT, R18, 128, PT ;  /* 0x430000001200780b */ /* 0x000fe20003f24000 */
[----:B------:R-:W-:Y:S01]  /*13f0*/  FMUL R24, R21, R24 ;  /* 0x0000001815187220 */ /* 0x000fe20000400000 */
[----:B------:R-:W-:-:S02]  /*1400*/  FSEL R17, R17, +INF , !P4 ;  /* 0x7f80000011117808 */ /* 0x000fc40006000000 */
[----:B------:R-:W-:Y:S01]  /*1410*/  FSETP.GEU.AND P5, PT, R18, -25, PT ;  /* 0xc1c800001200780b */ /* 0x000fe20003fae000 */
[----:B------:R-:W-:Y:S01]  /*1420*/  FFMA.FTZ R24, R21, R24, R21 ;  /* 0x0000001815187223 */ /* 0x000fe20000010015 */
[----:B0-----:R-:W-:Y:S01]  /*1430*/  FADD R10, R23, -1 ;  /* 0xbf800000170a7421 */ /* 0x001fe20000000000 */
[----:B------:R-:W-:Y:S01]  /*1440*/  FSEL R22, R22, +INF , !P1 ;  /* 0x7f80000016167808 */ /* 0x000fe20004800000 */
[----:B------:R-:W-:Y:S01]  /*1450*/  FADD R18, R7, R7 ;  /* 0x0000000707127221 */ /* 0x000fe20000000000 */
[----:B------:R-:W-:Y:S01]  /*1460*/  @P3 FSEL R18, R17, -1, P2 ;  /* 0xbf80000011123808 */ /* 0x000fe20001000000 */
[----:B------:R-:W-:Y:S01]  /*1470*/  FFMA.FTZ R10, R23, R24, R10 ;  /* 0x00000018170a7223 */ /* 0x000fe2000001000a */
[----:B------:R-:W-:Y:S02]  /*1480*/  FSETP.GT.AND P2, PT, R25, RZ, PT ;  /* 0x000000ff1900720b */ /* 0x000fe40003f44000 */
[----:B------:R-:W-:Y:S01]  /*1490*/  @P6 FSEL R19, R22, -1, P5 ;  /* 0xbf80000016136808 */ /* 0x000fe20002800000 */
[----:B------:R-:W-:Y:S01]  /*14a0*/  @!P0 FADD R10, R10, R10 ;  /* 0x0000000a0a0a8221 */ /* 0x000fe20000000000 */
[----:B------:R-:W-:Y:S01]  /*14b0*/  FSETP.NEU.AND P0, PT, R13, RZ, PT ;  /* 0x000000ff0d00720b */ /* 0x000fe20003f0d000 */
[----:B-1----:R-:W-:Y:S01]  /*14c0*/  IMAD.WIDE R2, R0, 0x4, R2 ;  /* 0x0000000400027825 */ /* 0x002fe200078e0202 */
[----:B------:R-:W-:-:S02]  /*14d0*/  FSETP.GT.AND P5, PT, R20, 128, PT ;  /* 0x430000001400780b */ /* 0x000fc40003fa4000 */
[----:B------:R-:W-:Y:S02]  /*14e0*/  FSEL R8, R25, R8, P2 ;  /* 0x0000000819087208 */ /* 0x000fe40001000000 */
[C---:B------:R-:W-:Y:S02]  /*14f0*/  FSETP.GT.AND P2, PT, R11.reuse, RZ, PT ;  /* 0x000000ff0b00720b */ /* 0x040fe40003f44000 */
[----:B------:R-:W-:Y:S02]  /*1500*/  FSETP.GEU.AND P1, PT, R20, -25, PT ;  /* 0xc1c800001400780b */ /* 0x000fe40003f2e000 */
[----:B------:R-:W-:Y:S02]  /*1510*/  FSEL R0, R10, +INF , !P5 ;  /* 0x7f8000000a007808 */ /* 0x000fe40006800000 */
[----:B------:R-:W-:Y:S02]  /*1520*/  FSETP.GT.AND P3, PT, R4, RZ, PT ;  /* 0x000000ff0400720b */ /* 0x000fe40003f64000 */
[----:B------:R-:W-:-:S02]  /*1530*/  FSEL R11, R11, R14, P2 ;  /* 0x0000000e0b0b7208 */ /* 0x000fc40001000000 */
[----:B------:R-:W-:Y:S01]  /*1540*/  FSEL R0, R0, -1, P1 ;  /* 0xbf80000000007808 */ /* 0x000fe20000800000 */
[----:B------:R-:W-:Y:S01]  /*1550*/  @!P0 FADD R0, R13, R13 ;  /* 0x0000000d0d008221 */ /* 0x000fe20000000000 */
[----:B------:R-:W-:Y:S02]  /*1560*/  FSETP.GT.AND P2, PT, R7, RZ, PT ;  /* 0x000000ff0700720b */ /* 0x000fe40003f44000 */
[----:B------:R-:W-:Y:S02]  /*1570*/  FSEL R10, R4, R15, P3 ;  /* 0x0000000f040a7208 */ /* 0x000fe40001800000 */
[----:B------:R-:W-:Y:S02]  /*1580*/  FSETP.GT.AND P1, PT, R12, RZ, PT ;  /* 0x000000ff0c00720b */ /* 0x000fe40003f24000 */
[----:B------:R-:W-:Y:S02]  /*1590*/  FSETP.GT.AND P4, PT, R6, RZ, PT ;  /* 0x000000ff0600720b */ /* 0x000fe40003f84000 */
[----:B------:R-:W-:-:S02]  /*15a0*/  FSETP.GT.AND P3, PT, R5, RZ, PT ;  /* 0x000000ff0500720b */ /* 0x000fc40003f64000 */
[----:B------:R-:W-:Y:S02]  /*15b0*/  FSETP.GT.AND P0, PT, R13, RZ, PT ;  /* 0x000000ff0d00720b */ /* 0x000fe40003f04000 */
[----:B------:R-:W-:Y:S02]  /*15c0*/  FSEL R17, R7, R18, P2 ;  /* 0x0000001207117208 */ /* 0x000fe40001000000 */
[----:B------:R-:W-:Y:S02]  /*15d0*/  FSEL R18, R12, R19, P1 ;  /* 0x000000130c127208 */ /* 0x000fe40000800000 */
[----:B------:R-:W-:Y:S02]  /*15e0*/  FSEL R9, R6, R9, P4 ;  /* 0x0000000906097208 */ /* 0x000fe40002000000 */
[----:B------:R-:W-:Y:S02]  /*15f0*/  FSEL R16, R5, R16, P3 ;  /* 0x0000001005107208 */ /* 0x000fe40001800000 */
[----:B------:R-:W-:Y:S01]  /*1600*/  FSEL R19, R13, R0, P0 ;  /* 0x000000000d137208 */ /* 0x000fe20000000000 */
[----:B------:R-:W-:Y:S04]  /*1610*/  STG.E.128 desc[UR4][R2.64], R8 ;  /* 0x0000000802007986 */ /* 0x000fe8000c101d04 */
[----:B------:R-:W-:Y:S01]  /*1620*/  STG.E.128 desc[UR4][R2.64+0x800], R16 ;  /* 0x0008001002007986 */ /* 0x000fe2000c101d04 */
[----:B------:R-:W-:Y:S05]  /*1630*/  EXIT ;  /* 0x000000000000794d */ /* 0x000fea0003800000 */
.L_x_0:
[----:B------:R-:W-:-:S00]  /*1640*/  BRA `(.L_x_0) ;  /* 0xfffffffc00fc7947 */ /* 0x000fc0000383ffff */
[----:B------:R-:W-:-:S00]  /*1650*/  NOP ;  /* 0x0000000000007918 */ /* 0x000fc00000000000 */
        /* <DEDUP_REMOVED lines=10> */
.L_x_1:


//--------------------- .nv.global.init           --------------------------
	.section	.nv.global.init,"aw",@progbits
.nv.global.init:
	.type		_$_str,@object
	.size		_$_str,(.L_0 - _$_str)
_$_str:
        /*0000*/ 	.byte	0x5f, 0x5f, 0x43, 0x55, 0x44, 0x41, 0x5f, 0x46, 0x54, 0x5a, 0x00
.L_0:


//--------------------- .nv.constant0.triton_poi_fused__unsafe_index_elu_19 --------------------------
	.section	.nv.constant0.triton_poi_fused__unsafe_index_elu_19,"a",@progbits
	.sectionflags	@""
	.align	4
.nv.constant0.triton_poi_fused__unsafe_index_elu_19:
	.zero		556
